	.headerflags	@"EF_CUDA_TEXMODE_UNIFIED EF_CUDA_64BIT_ADDRESS EF_CUDA_ACCELERATORS EF_CUDA_SM90 EF_CUDA_VIRTUAL_SM(EF_CUDA_SM90)"
	.elftype	@"ET_EXEC"


//--------------------- .nv.info                  --------------------------
	.section	.nv.info,"",@"SHT_CUDA_INFO"
	.align	4


	//----- nvinfo : EIATTR_REGCOUNT
	.align		4
        /*0000*/ 	.byte	0x04, 0x2f
        /*0002*/ 	.short	(.L_2 - .L_1)
	.align		4
.L_1:
        /*0004*/ 	.word	index@(triton_per_fused__log_softmax__softmax_div_mul_sub_sum_xlogy_2)
        /*0008*/ 	.word	0x00000024


	//----- nvinfo : EIATTR_MIN_STACK_SIZE
	.align		4
.L_2:
        /*000c*/ 	.byte	0x04, 0x12
        /*000e*/ 	.short	(.L_4 - .L_3)
	.align		4
.L_3:
        /*0010*/ 	.word	index@(triton_per_fused__log_softmax__softmax_div_mul_sub_sum_xlogy_2)
        /*0014*/ 	.word	0x00000000


	//----- nvinfo : EIATTR_FRAME_SIZE
	.align		4
.L_4:
        /*0018*/ 	.byte	0x04, 0x11
        /*001a*/ 	.short	(.L_6 - .L_5)
	.align		4
.L_5:
        /*001c*/ 	.word	index@(triton_per_fused__log_softmax__softmax_div_mul_sub_sum_xlogy_2)
        /*0020*/ 	.word	0x00000000


	//----- nvinfo : EIATTR_MIN_STACK_SIZE
	.align		4
.L_6:
        /*0024*/ 	.byte	0x04, 0x12
        /*0026*/ 	.short	(.L_8 - .L_7)
	.align		4
.L_7:
        /*0028*/ 	.word	index@(triton_per_fused__log_softmax__softmax_div_mul_sub_sum_xlogy_2)
        /*002c*/ 	.word	0x00000000
.L_8:


//--------------------- .nv.info.triton_per_fused__log_softmax__softmax_div_mul_sub_sum_xlogy_2 --------------------------
	.section	.nv.info.triton_per_fused__log_softmax__softmax_div_mul_sub_sum_xlogy_2,"",@"SHT_CUDA_INFO"
	.sectionflags	@""
	.align	4


	//----- nvinfo : EIATTR_CUDA_API_VERSION
	.align		4
        /*0000*/ 	.byte	0x04, 0x37
        /*0002*/ 	.short	(.L_10 - .L_9)
.L_9:
        /*0004*/ 	.word	0x0000007c


	//----- nvinfo : EIATTR_KPARAM_INFO
	.align		4
.L_10:
        /*0008*/ 	.byte	0x04, 0x17
        /*000a*/ 	.short	(.L_12 - .L_11)
.L_11:
        /*000c*/ 	.word	0x00000000
        /*0010*/ 	.short	0x0003
        /*0012*/ 	.short	0x0018
        /*0014*/ 	.byte	0x00, 0xf0, 0x11, 0x00


	//----- nvinfo : EIATTR_KPARAM_INFO
	.align		4
.L_12:
        /*0018*/ 	.byte	0x04, 0x17
        /*001a*/ 	.short	(.L_14 - .L_13)
.L_13:
        /*001c*/ 	.word	0x00000000
        /*0020*/ 	.short	0x0002
        /*0022*/ 	.short	0x0010
        /*0024*/ 	.byte	0x00, 0xf4, 0x21, 0x00


	//----- nvinfo : EIATTR_KPARAM_INFO
	.align		4
.L_14:
        /*0028*/ 	.byte	0x04, 0x17
        /*002a*/ 	.short	(.L_16 - .L_15)
.L_15:
        /*002c*/ 	.word	0x00000000
        /*0030*/ 	.short	0x0001
        /*0032*/ 	.short	0x0008
        /*0034*/ 	.byte	0x00, 0xf4, 0x21, 0x00


	//----- nvinfo : EIATTR_KPARAM_INFO
	.align		4
.L_16:
        /*0038*/ 	.byte	0x04, 0x17
        /*003a*/ 	.short	(.L_18 - .L_17)
.L_17:
        /*003c*/ 	.word	0x00000000
        /*0040*/ 	.short	0x0000
        /*0042*/ 	.short	0x0000
        /*0044*/ 	.byte	0x00, 0xf4, 0x21, 0x00


	//----- nvinfo : EIATTR_SPARSE_MMA_MASK
	.align		4
.L_18:
        /*0048*/ 	.byte	0x03, 0x50
        /*004a*/ 	.short	0x0000


	//----- nvinfo : EIATTR_MAXREG_COUNT
	.align		4
        /*004c*/ 	.byte	0x03, 0x1b
        /*004e*/ 	.short	0x00ff


	//----- nvinfo : EIATTR_COOP_GROUP_MASK_REGIDS
	.align		4
        /*0050*/ 	.byte	0x04, 0x29
        /*0052*/ 	.short	(.L_20 - .L_19)


	//   ....[0]....
.L_19:
        /*0054*/ 	.word	0xffffffff


	//   ....[1]....
        /*0058*/ 	.word	0xffffffff


	//   ....[2]....
        /*005c*/ 	.word	0xffffffff


	//   ....[3]....
        /*0060*/ 	.word	0xffffffff


	//   ....[4]....
        /*0064*/ 	.word	0xffffffff


	//   ....[5]....
        /*0068*/ 	.word	0xffffffff


	//----- nvinfo : EIATTR_COOP_GROUP_INSTR_OFFSETS
	.align		4
.L_20:
        /*006c*/ 	.byte	0x04, 0x28
        /*006e*/ 	.short	(.L_22 - .L_21)


	//   ....[0]....
.L_21:
        /*0070*/ 	.word	0x000018a0


	//   ....[1]....
        /*0074*/ 	.word	0x000018c0


	//   ....[2]....
        /*0078*/ 	.word	0x000018e0


	//   ....[3]....
        /*007c*/ 	.word	0x00001910


	//   ....[4]....
        /*0080*/ 	.word	0x00001940


	//   ....[5]....
        /*0084*/ 	.word	0x00001a30


	//----- nvinfo : EIATTR_EXIT_INSTR_OFFSETS
	.align		4
.L_22:
        /*0088*/ 	.byte	0x04, 0x1c
        /*008a*/ 	.short	(.L_24 - .L_23)


	//   ....[0]....
.L_23:
        /*008c*/ 	.word	0x00001aa0


	//   ....[1]....
        /*0090*/ 	.word	0x00001af0


	//----- nvinfo : EIATTR_REQNTID
	.align		4
.L_24:
        /*0094*/ 	.byte	0x04, 0x10
        /*0096*/ 	.short	(.L_26 - .L_25)
.L_25:
        /*0098*/ 	.word	0x00000040
        /*009c*/ 	.word	0x00000001
        /*00a0*/ 	.word	0x00000001


	//----- nvinfo : EIATTR_CBANK_PARAM_SIZE
	.align		4
.L_26:
        /*00a4*/ 	.byte	0x03, 0x19
        /*00a6*/ 	.short	0x001c


	//----- nvinfo : EIATTR_PARAM_CBANK
	.align		4
        /*00a8*/ 	.byte	0x04, 0x0a
        /*00aa*/ 	.short	(.L_28 - .L_27)
	.align		4
.L_27:
        /*00ac*/ 	.word	index@(.nv.constant0.triton_per_fused__log_softmax__softmax_div_mul_sub_sum_xlogy_2)
        /*00b0*/ 	.short	0x0210
        /*00b2*/ 	.short	0x001c


	//----- nvinfo : EIATTR_SW_WAR
	.align		4
.L_28:
        /*00b4*/ 	.byte	0x04, 0x36
        /*00b6*/ 	.short	(.L_30 - .L_29)
.L_29:
        /*00b8*/ 	.word	0x00000008
.L_30:


//--------------------- .nv.callgraph             --------------------------
	.section	.nv.callgraph,"",@"SHT_CUDA_CALLGRAPH"
	.align	4
	.sectionentsize	8
	.align		4
        /*0000*/ 	.word	0x00000000
	.align		4
        /*0004*/ 	.word	0xffffffff
	.align		4
        /*0008*/ 	.word	0x00000000
	.align		4
        /*000c*/ 	.word	0xfffffffe
	.align		4
        /*0010*/ 	.word	0x00000000
	.align		4
        /*0014*/ 	.word	0xfffffffd
	.align		4
        /*0018*/ 	.word	0x00000000
	.align		4
        /*001c*/ 	.word	0xfffffffc


//--------------------- .nv.constant4             --------------------------
	.section	.nv.constant4,"a",@progbits
	.align	8
	.align		8
.nv.constant4:
        /*0000*/ 	.dword	_$_str


//--------------------- .text.triton_per_fused__log_softmax__softmax_div_mul_sub_sum_xlogy_2 --------------------------
	.section	.text.triton_per_fused__log_softmax__softmax_div_mul_sub_sum_xlogy_2,"ax",@progbits
	.sectionflags	@"SHF_BARRIERS=1"
	.align	128
        .global         triton_per_fused__log_softmax__softmax_div_mul_sub_sum_xlogy_2
        .type           triton_per_fused__log_softmax__softmax_div_mul_sub_sum_xlogy_2,@function
        .size           triton_per_fused__log_softmax__softmax_div_mul_sub_sum_xlogy_2,(.L_x_1 - triton_per_fused__log_softmax__softmax_div_mul_sub_sum_xlogy_2)
        .other          triton_per_fused__log_softmax__softmax_div_mul_sub_sum_xlogy_2,@"STO_CUDA_ENTRY STV_DEFAULT"
triton_per_fused__log_softmax__softmax_div_mul_sub_sum_xlogy_2:
.text.triton_per_fused__log_softmax__softmax_div_mul_sub_sum_xlogy_2:
[----:B------:R-:W0:Y:S01]  /*0000*/  LDC R1, c[0x0][0x28] ;  /* 0x00000a00ff017b82 */ /* 0x000e220000000800 */
[----:B------:R-:W1:Y:S07]  /*0010*/  S2R R2, SR_TID.X ;  /* 0x0000000000027919 */ /* 0x000e6e0000002100 */
[----:B------:R-:W2:Y:S01]  /*0020*/  LDC.64 R4, c[0x0][0x218] ;  /* 0x00008600ff047b82 */ /* 0x000ea20000000a00 */
[----:B------:R-:W-:-:S07]  /*0030*/  ULDC.64 UR6, c[0x0][0x208] ;  /* 0x0000820000067ab9 */ /* 0x000fce0000000a00 */
[----:B------:R-:W3:Y:S01]  /*0040*/  LDC.64 R28, c[0x0][0x220] ;  /* 0x00008800ff1c7b82 */ /* 0x000ee20000000a00 */
[----:B-1----:R-:W-:-:S04]  /*0050*/  SHF.L.U32 R2, R2, 0x2, RZ ;  /* 0x0000000202027819 */ /* 0x002fc800000006ff */
[----:B------:R-:W-:-:S05]  /*0060*/  LOP3.LUT R31, R2, 0xcc, RZ, 0xc0, !PT ;  /* 0x000000cc021f7812 */ /* 0x000fca00078ec0ff */
[----:B--2---:R-:W-:-:S05]  /*0070*/  IMAD.WIDE.U32 R32, R31, 0x4, R4 ;  /* 0x000000041f207825 */ /* 0x004fca00078e0004 */
[----:B------:R-:W2:Y:S04]  /*0080*/  LDG.E.EL.128 R8, desc[UR6][R32.64] ;  /* 0x0000000620087981 */ /* 0x000ea8000c2e1d00 */
[----:B------:R-:W2:Y:S04]  /*0090*/  LDG.E.EL.128 R12, desc[UR6][R32.64+0x40] ;  /* 0x00004006200c7981 */ /* 0x000ea8000c2e1d00 */
[----:B------:R-:W4:Y:S04]  /*00a0*/  LDG.E.EL.128 R16, desc[UR6][R32.64+0x80] ;  /* 0x0000800620107981 */ /* 0x000f28000c2e1d00 */
[----:B------:R-:W5:Y:S01]  /*00b0*/  LDG.E.EL.128 R20, desc[UR6][R32.64+0xc0] ;  /* 0x0000c00620147981 */ /* 0x000f62000c2e1d00 */
[----:B------:R-:W-:-:S05]  /*00c0*/  LOP3.LUT R2, R2, 0xfc, RZ, 0xc0, !PT ;  /* 0x000000fc02027812 */ /* 0x000fca00078ec0ff */
[----:B------:R-:W-:-:S06]  /*00d0*/  IMAD.WIDE.U32 R4, R2, 0x4, R4 ;  /* 0x0000000402047825 */ /* 0x000fcc00078e0004 */
[----:B------:R-:W5:Y:S01]  /*00e0*/  LDG.E.128 R4, desc[UR6][R4.64] ;  /* 0x0000000604047981 */ /* 0x000f62000c1e1d00 */
[----:B---3--:R-:W-:-:S05]  /*00f0*/  IMAD.WIDE.U32 R30, R31, 0x4, R28 ;  /* 0x000000041f1e7825 */ /* 0x008fca00078e001c */
[----:B------:R-:W3:Y:S01]  /*0100*/  LDG.E.EL.128 R24, desc[UR6][R30.64] ;  /* 0x000000061e187981 */ /* 0x000ee2000c2e1d00 */
[----:B--2---:R-:W-:Y:S01]  /*0110*/  FADD R3, R8, R12 ;  /* 0x0000000c08037221 */ /* 0x004fe20000000000 */
[----:B------:R-:W-:-:S03]  /*0120*/  FADD R8, R11, R15 ;  /* 0x0000000f0b087221 */ /* 0x000fc60000000000 */
[----:B----4-:R-:W-:Y:S01]  /*0130*/  FADD R11, R16, R3 ;  /* 0x00000003100b7221 */ /* 0x010fe20000000000 */
[----:B------:R-:W-:Y:S01]  /*0140*/  FADD R8, R19, R8 ;  /* 0x0000000813087221 */ /* 0x000fe20000000000 */
[----:B------:R-:W-:Y:S01]  /*0150*/  FADD R12, R9, R13 ;  /* 0x0000000d090c7221 */ /* 0x000fe20000000000 */
[----:B------:R-:W-:Y:S01]  /*0160*/  FADD R3, R10, R14 ;  /* 0x0000000e0a037221 */ /* 0x000fe20000000000 */
[----:B-----5:R-:W-:Y:S01]  /*0170*/  FADD R20, R20, R11 ;  /* 0x0000000b14147221 */ /* 0x020fe20000000000 */
[----:B------:R-:W-:Y:S02]  /*0180*/  FADD R16, R23, R8 ;  /* 0x0000000817107221 */ /* 0x000fe40000000000 */
[----:B------:R-:W2:Y:S03]  /*0190*/  LDG.E.EL.128 R8, desc[UR6][R30.64+0x40] ;  /* 0x000040061e087981 */ /* 0x000ea6000c2e1d00 */
[----:B------:R-:W-:-:S02]  /*01a0*/  FSETP.GT.AND P1, PT, |R16|, 8.50705917302346158658e+37, PT ;  /* 0x7e8000001000780b */ /* 0x000fc40003f24200 */
[----:B------:R-:W-:Y:S01]  /*01b0*/  FSETP.GEU.AND P3, PT, |R16|, 1.175494350822287508e-38, PT ;  /* 0x008000001000780b */ /* 0x000fe20003f6e200 */
[----:B------:R-:W-:Y:S01]  /*01c0*/  FADD R12, R17, R12 ;  /* 0x0000000c110c7221 */ /* 0x000fe20000000000 */
[----:B------:R-:W-:-:S03]  /*01d0*/  FADD R13, R18, R3 ;  /* 0x00000003120d7221 */ /* 0x000fc60000000000 */
[----:B------:R-:W-:Y:S01]  /*01e0*/  FADD R21, R21, R12 ;  /* 0x0000000c15157221 */ /* 0x000fe20000000000 */
[----:B------:R-:W-:Y:S02]  /*01f0*/  FADD R22, R22, R13 ;  /* 0x0000000d16167221 */ /* 0x000fe40000000000 */
[----:B------:R-:W4:Y:S03]  /*0200*/  LDG.E.EL.128 R12, desc[UR6][R30.64+0x80] ;  /* 0x000080061e0c7981 */ /* 0x000f26000c2e1d00 */
[----:B------:R-:W-:-:S04]  /*0210*/  @P1 FMUL R16, R16, 0.25 ;  /* 0x3e80000010101820 */ /* 0x000fc80000400000 */
[----:B------:R-:W-:-:S06]  /*0220*/  @!P3 FMUL R16, R16, 16777216 ;  /* 0x4b8000001010b820 */ /* 0x000fcc0000400000 */
[----:B------:R-:W1:Y:S01]  /*0230*/  MUFU.RCP R16, R16 ;  /* 0x0000001000107308 */ /* 0x000e620000001000 */
[----:B------:R-:W-:-:S04]  /*0240*/  @P1 FMUL R7, R7, 0.25 ;  /* 0x3e80000007071820 */ /* 0x000fc80000400000 */
[----:B------:R-:W-:-:S04]  /*0250*/  @!P3 FMUL R7, R7, 16777216 ;  /* 0x4b8000000707b820 */ /* 0x000fc80000400000 */
[----:B-1----:R-:W-:Y:S02]  /*0260*/  FMUL R7, R16, R7 ;  /* 0x0000000710077220 */ /* 0x002fe40000400000 */
[----:B------:R1:W5:Y:S01]  /*0270*/  LDG.E.EL.128 R16, desc[UR6][R30.64+0xc0] ;  /* 0x0000c0061e107981 */ /* 0x000362000c2e1d00 */
[C---:B------:R-:W-:Y:S02]  /*0280*/  FSETP.GT.AND P0, PT, |R20|.reuse, 8.50705917302346158658e+37, PT ;  /* 0x7e8000001400780b */ /* 0x040fe40003f04200 */
[----:B------:R-:W-:-:S11]  /*0290*/  FSETP.GEU.AND P2, PT, |R20|, 1.175494350822287508e-38, PT ;  /* 0x008000001400780b */ /* 0x000fd60003f4e200 */
[----:B------:R-:W-:-:S04]  /*02a0*/  @P0 FMUL R20, R20, 0.25 ;  /* 0x3e80000014140820 */ /* 0x000fc80000400000 */
[----:B------:R-:W-:-:S04]  /*02b0*/  @!P2 FMUL R20, R20, 16777216 ;  /* 0x4b8000001414a820 */ /* 0x000fc80000400000 */
[----:B------:R-:W1:Y:S01]  /*02c0*/  MUFU.RCP R3, R20 ;  /* 0x0000001400037308 */ /* 0x000e620000001000 */
[----:B------:R-:W-:Y:S01]  /*02d0*/  @P0 FMUL R4, R4, 0.25 ;  /* 0x3e80000004040820 */ /* 0x000fe20000400000 */
[C---:B------:R-:W-:Y:S02]  /*02e0*/  FSETP.GT.AND P6, PT, |R21|.reuse, 8.50705917302346158658e+37, PT ;  /* 0x7e8000001500780b */ /* 0x040fe40003fc4200 */
[----:B------:R-:W-:Y:S01]  /*02f0*/  FSETP.GEU.AND P1, PT, |R21|, 1.175494350822287508e-38, PT ;  /* 0x008000001500780b */ /* 0x000fe20003f2e200 */
[----:B------:R-:W-:Y:S01]  /*0300*/  @!P2 FMUL R4, R4, 16777216 ;  /* 0x4b8000000404a820 */ /* 0x000fe20000400000 */
[C---:B------:R-:W-:Y:S02]  /*0310*/  FSETP.GT.AND P2, PT, |R22|.reuse, 8.50705917302346158658e+37, PT ;  /* 0x7e8000001600780b */ /* 0x040fe40003f44200 */
[----:B------:R-:W-:Y:S01]  /*0320*/  FSETP.GEU.AND P3, PT, |R22|, 1.175494350822287508e-38, PT ;  /* 0x008000001600780b */ /* 0x000fe20003f6e200 */
[----:B01----:R-:W-:Y:S01]  /*0330*/  FMUL R4, R3, R4 ;  /* 0x0000000403047220 */ /* 0x003fe20000400000 */
[----:B---3--:R-:W-:-:S05]  /*0340*/  FMUL R3, R24, 1.4426950216293334961 ;  /* 0x3fb8aa3b18037820 */ /* 0x008fca0000400000 */
[----:B------:R-:W-:Y:S01]  /*0350*/  @P6 FMUL R21, R21, 0.25 ;  /* 0x3e80000015156820 */ /* 0x000fe20000400000 */
[----:B------:R-:W-:-:S03]  /*0360*/  FSETP.GEU.AND P0, PT, R3, -126, PT ;  /* 0xc2fc00000300780b */ /* 0x000fc60003f0e000 */
[----:B------:R-:W-:Y:S01]  /*0370*/  @!P1 FMUL R21, R21, 16777216 ;  /* 0x4b80000015159820 */ /* 0x000fe20000400000 */
[----:B------:R-:W-:Y:S01]  /*0380*/  @P2 FMUL R22, R22, 0.25 ;  /* 0x3e80000016162820 */ /* 0x000fe20000400000 */
[----:B------:R-:W-:-:S03]  /*0390*/  @P6 FMUL R5, R5, 0.25 ;  /* 0x3e80000005056820 */ /* 0x000fc60000400000 */
[----:B------:R-:W-:Y:S01]  /*03a0*/  @!P3 FMUL R22, R22, 16777216 ;  /* 0x4b8000001616b820 */ /* 0x000fe20000400000 */
[----:B------:R-:W-:-:S04]  /*03b0*/  @!P1 FMUL R5, R5, 16777216 ;  /* 0x4b80000005059820 */ /* 0x000fc80000400000 */
[----:B------:R-:W-:-:S06]  /*03c0*/  @!P0 FMUL R3, R3, 0.5 ;  /* 0x3f00000003038820 */ /* 0x000fcc0000400000 */
[----:B------:R-:W0:Y:S01]  /*03d0*/  MUFU.EX2 R3, R3 ;  /* 0x0000000300037308 */ /* 0x000e220000000800 */
[----:B------:R-:W-:-:S04]  /*03e0*/  @P2 FMUL R6, R6, 0.25 ;  /* 0x3e80000006062820 */ /* 0x000fc80000400000 */
[----:B------:R-:W-:Y:S01]  /*03f0*/  @!P3 FMUL R6, R6, 16777216 ;  /* 0x4b8000000606b820 */ /* 0x000fe20000400000 */
[----:B------:R-:W-:-:S05]  /*0400*/  FMUL R20, R25, 1.4426950216293334961 ;  /* 0x3fb8aa3b19147820 */ /* 0x000fca0000400000 */
[----:B------:R-:W-:Y:S01]  /*0410*/  FSETP.GEU.AND P4, PT, R20, -126, PT ;  /* 0xc2fc00001400780b */ /* 0x000fe20003f8e000 */
[----:B0-----:R-:W-:-:S12]  /*0420*/  @!P0 FMUL R3, R3, R3 ;  /* 0x0000000303038220 */ /* 0x001fd80000400000 */
[----:B------:R-:W-:-:S06]  /*0430*/  @!P4 FMUL R20, R20, 0.5 ;  /* 0x3f0000001414c820 */ /* 0x000fcc0000400000 */
[----:B------:R-:W0:Y:S02]  /*0440*/  MUFU.EX2 R20, R20 ;  /* 0x0000001400147308 */ /* 0x000e240000000800 */
[----:B0-----:R-:W-:Y:S01]  /*0450*/  @!P4 FMUL R20, R20, R20 ;  /* 0x000000141414c220 */ /* 0x001fe20000400000 */
[----:B--2---:R-:W-:-:S05]  /*0460*/  FMUL R23, R8, 1.4426950216293334961 ;  /* 0x3fb8aa3b08177820 */ /* 0x004fca0000400000 */
[----:B------:R-:W-:Y:S01]  /*0470*/  FSETP.GEU.AND P5, PT, R23, -126, PT ;  /* 0xc2fc00001700780b */ /* 0x000fe20003fae000 */
[----:B------:R-:W0:Y:S01]  /*0480*/  MUFU.RCP R8, R21 ;  /* 0x0000001500087308 */ /* 0x000e220000001000 */
[----:B------:R-:W-:-:S07]  /*0490*/  FMUL R24, R9, 1.4426950216293334961 ;  /* 0x3fb8aa3b09187820 */ /* 0x000fce0000400000 */
[----:B------:R1:W2:Y:S04]  /*04a0*/  MUFU.RCP R9, R22 ;  /* 0x0000001600097308 */ /* 0x0002a80000001000 */
[----:B------:R-:W-:-:S04]  /*04b0*/  @!P5 FMUL R23, R23, 0.5 ;  /* 0x3f0000001717d820 */ /* 0x000fc80000400000 */
[----:B------:R-:W3:Y:S01]  /*04c0*/  MUFU.EX2 R30, R23 ;  /* 0x00000017001e7308 */ /* 0x000ee20000000800 */
[----:B0-----:R-:W-:Y:S01]  /*04d0*/  FMUL R5, R8, R5 ;  /* 0x0000000508057220 */ /* 0x001fe20000400000 */
[----:B------:R-:W-:-:S03]  /*04e0*/  FSETP.GEU.AND P6, PT, R24, -126, PT ;  /* 0xc2fc00001800780b */ /* 0x000fc60003fce000 */
[C---:B-1----:R-:W-:Y:S01]  /*04f0*/  FMUL R22, R5.reuse, 8388608 ;  /* 0x4b00000005167820 */ /* 0x042fe20000400000 */
[----:B------:R-:W-:Y:S01]  /*0500*/  FSETP.GEU.AND P1, PT, R5, 1.175494350822287508e-38, PT ;  /* 0x008000000500780b */ /* 0x000fe20003f2e000 */
[----:B--2---:R-:W-:-:S03]  /*0510*/  FMUL R6, R9, R6 ;  /* 0x0000000609067220 */ /* 0x004fc60000400000 */
[----:B------:R-:W-:Y:S01]  /*0520*/  FSEL R22, R22, R5, !P1 ;  /* 0x0000000516167208 */ /* 0x000fe20004800000 */
[----:B------:R-:W-:-:S03]  /*0530*/  IMAD.WIDE.U32 R8, R2, 0x4, R28 ;  /* 0x0000000402087825 */ /* 0x000fc600078e001c */
[----:B------:R-:W-:Y:S01]  /*0540*/  IADD3 R2, R22, -0x3f2aaaab, RZ ;  /* 0xc0d5555516027810 */ /* 0x000fe20007ffe0ff */
[----:B---3--:R-:W-:Y:S01]  /*0550*/  @!P5 FMUL R30, R30, R30 ;  /* 0x0000001e1e1ed220 */ /* 0x008fe20000400000 */
[----:B------:R-:W-:-:S03]  /*0560*/  @!P6 FMUL R24, R24, 0.5 ;  /* 0x3f0000001818e820 */ /* 0x000fc60000400000 */
[----:B------:R-:W-:Y:S01]  /*0570*/  FADD R21, R3, R30 ;  /* 0x0000001e03157221 */ /* 0x000fe20000000000 */
[----:B------:R-:W-:Y:S01]  /*0580*/  LOP3.LUT R3, R2, 0xff800000, RZ, 0xc0, !PT ;  /* 0xff80000002037812 */ /* 0x000fe200078ec0ff */
[----:B------:R-:W-:Y:S01]  /*0590*/  HFMA2.MMA R2, -RZ, RZ, 1.5048828125, 33.21875 ;  /* 0x3e055027ff027435 */ /* 0x000fe200000001ff */
[----:B------:R0:W1:Y:S02]  /*05a0*/  MUFU.EX2 R25, R24 ;  /* 0x0000001800197308 */ /* 0x0000640000000800 */
[----:B------:R-:W-:Y:S01]  /*05b0*/  IADD3 R23, R22, -R3, RZ ;  /* 0x8000000316177210 */ /* 0x000fe20007ffe0ff */
[----:B----4-:R-:W-:Y:S01]  /*05c0*/  FMUL R28, R12, 1.4426950216293334961 ;  /* 0x3fb8aa3b0c1c7820 */ /* 0x010fe20000400000 */
[----:B0-----:R-:W-:Y:S02]  /*05d0*/  I2FP.F32.S32 R24, R3 ;  /* 0x0000000300187245 */ /* 0x001fe40000201400 */
[----:B------:R-:W-:Y:S01]  /*05e0*/  FSEL R3, RZ, -23, P1 ;  /* 0xc1b80000ff037808 */ /* 0x000fe20000800000 */
[----:B------:R-:W-:Y:S01]  /*05f0*/  FADD R23, R23, -1 ;  /* 0xbf80000017177421 */ /* 0x000fe20000000000 */
[----:B------:R-:W-:-:S03]  /*0600*/  FSETP.GEU.AND P1, PT, R28, -126, PT ;  /* 0xc2fc00001c00780b */ /* 0x000fc60003f2e000 */
[----:B------:R-:W-:Y:S01]  /*0610*/  FFMA.FTZ R3, R24, 1.1920928955078125e-07, R3 ;  /* 0x3400000018037823 */ /* 0x000fe20000010003 */
[----:B------:R-:W-:-:S04]  /*0620*/  FFMA.FTZ R24, R23, -R2, 0.14084610342979431152 ;  /* 0x3e1039f617187423 */ /* 0x000fc80000010802 */
[----:B------:R-:W-:-:S04]  /*0630*/  FFMA.FTZ R24, R23, R24, -0.12148627638816833496 ;  /* 0xbdf8cdcc17187423 */ /* 0x000fc80000010018 */
[----:B------:R-:W-:Y:S01]  /*0640*/  FFMA.FTZ R24, R23, R24, 0.13980610668659210205 ;  /* 0x3e0f295517187423 */ /* 0x000fe20000010018 */
[----:B------:R-:W-:-:S03]  /*0650*/  @!P1 FMUL R28, R28, 0.5 ;  /* 0x3f0000001c1c9820 */ /* 0x000fc60000400000 */
[----:B------:R-:W-:Y:S01]  /*0660*/  FFMA.FTZ R24, R23, R24, -0.16684235632419586182 ;  /* 0xbe2ad8b917187423 */ /* 0x000fe20000010018 */
[----:B------:R-:W-:-:S03]  /*0670*/  FMUL R13, R13, 1.4426950216293334961 ;  /* 0x3fb8aa3b0d0d7820 */ /* 0x000fc60000400000 */
[----:B------:R-:W-:Y:S01]  /*0680*/  FFMA.FTZ R24, R23, R24, 0.20012299716472625732 ;  /* 0x3e4ced0b17187423 */ /* 0x000fe20000010018 */
[----:B------:R-:W0:Y:S01]  /*0690*/  MUFU.EX2 R28, R28 ;  /* 0x0000001c001c7308 */ /* 0x000e220000000800 */
[----:B-----5:R-:W-:Y:S01]  /*06a0*/  FMUL R16, R16, 1.4426950216293334961 ;  /* 0x3fb8aa3b10107820 */ /* 0x020fe20000400000 */
[----:B------:R-:W-:Y:S01]  /*06b0*/  FSETP.GEU.AND P4, PT, R13, -126, PT ;  /* 0xc2fc00000d00780b */ /* 0x000fe20003f8e000 */
[C---:B------:R-:W-:Y:S01]  /*06c0*/  FFMA.FTZ R24, R23.reuse, R24, -0.24999669194221496582 ;  /* 0xbe7fff2217187423 */ /* 0x040fe20000010018 */
[----:B------:R-:W-:Y:S02]  /*06d0*/  ISETP.GE.U32.AND P0, PT, R22, 0x7f800000, PT ;  /* 0x7f8000001600780c */ /* 0x000fe40003f06070 */
[----:B------:R-:W-:Y:S01]  /*06e0*/  FSETP.GEU.AND P2, PT, R16, -126, PT ;  /* 0xc2fc00001000780b */ /* 0x000fe20003f4e000 */
[----:B------:R-:W-:Y:S01]  /*06f0*/  FFMA.FTZ R24, R23, R24, 0.33333182334899902344 ;  /* 0x3eaaaa7817187423 */ /* 0x000fe20000010018 */
[----:B-1----:R-:W-:-:S03]  /*0700*/  @!P6 FMUL R25, R25, R25 ;  /* 0x000000191919e220 */ /* 0x002fc60000400000 */
[----:B------:R-:W-:Y:S01]  /*0710*/  FFMA.FTZ R24, R23, R24, -0.5 ;  /* 0xbf00000017187423 */ /* 0x000fe20000010018 */
[----:B------:R-:W-:Y:S01]  /*0720*/  FMUL R12, R26, 1.4426950216293334961 ;  /* 0x3fb8aa3b1a0c7820 */ /* 0x000fe20000400000 */
[----:B------:R-:W-:Y:S02]  /*0730*/  FMUL R26, R27, 1.4426950216293334961 ;  /* 0x3fb8aa3b1b1a7820 */ /* 0x000fe40000400000 */
[----:B------:R-:W-:Y:S01]  /*0740*/  FMUL R24, R23, R24 ;  /* 0x0000001817187220 */ /* 0x000fe20000400000 */
[----:B------:R-:W-:Y:S01]  /*0750*/  @!P4 FMUL R13, R13, 0.5 ;  /* 0x3f0000000d0dc820 */ /* 0x000fe20000400000 */
[----:B0-----:R-:W-:Y:S01]  /*0760*/  @!P1 FMUL R28, R28, R28 ;  /* 0x0000001c1c1c9220 */ /* 0x001fe20000400000 */
[----:B------:R-:W-:Y:S01]  /*0770*/  FMUL R27, R4, 8388608 ;  /* 0x4b000000041b7820 */ /* 0x000fe20000400000 */
[----:B------:R-:W-:Y:S01]  /*0780*/  FADD R20, R20, R25 ;  /* 0x0000001914147221 */ /* 0x000fe20000000000 */
[----:B------:R-:W-:Y:S01]  /*0790*/  FSETP.GEU.AND P1, PT, R4, 1.175494350822287508e-38, PT ;  /* 0x008000000400780b */ /* 0x000fe20003f2e000 */
[----:B------:R-:W-:Y:S01]  /*07a0*/  FFMA.FTZ R24, R23, R24, R23 ;  /* 0x0000001817187223 */ /* 0x000fe20000010017 */
[----:B------:R-:W-:Y:S01]  /*07b0*/  @P0 MOV R25, 0x7f800000 ;  /* 0x7f80000000190802 */ /* 0x000fe20000000f00 */
[----:B------:R0:W-:Y:S01]  /*07c0*/  MUFU.EX2 R23, R13 ;  /* 0x0000000d00177308 */ /* 0x0001e20000000800 */
[----:B------:R-:W-:Y:S01]  /*07d0*/  @!P2 FMUL R16, R16, 0.5 ;  /* 0x3f0000001010a820 */ /* 0x000fe20000400000 */
[----:B------:R-:W-:-:S02]  /*07e0*/  FFMA.FTZ R3, R3, 0.69314718246459960938, R24 ;  /* 0x3f31721803037823 */ /* 0x000fc40000010018 */
[----:B------:R-:W-:Y:S01]  /*07f0*/  @P0 FFMA.FTZ R3, R22, R25, +INF ;  /* 0x7f80000016030423 */ /* 0x000fe20000010019 */
[----:B0-----:R-:W-:-:S03]  /*0800*/  FSEL R13, R27, R4, !P1 ;  /* 0x000000041b0d7208 */ /* 0x001fc60004800000 */
[----:B------:R0:W1:Y:S01]  /*0810*/  MUFU.EX2 R25, R16 ;  /* 0x0000001000197308 */ /* 0x0000620000000800 */
[----:B------:R-:W-:Y:S02]  /*0820*/  FSETP.GEU.AND P5, PT, R26, -126, PT ;  /* 0xc2fc00001a00780b */ /* 0x000fe40003fae000 */
[----:B0-----:R-:W-:-:S04]  /*0830*/  IADD3 R16, R13, -0x3f2aaaab, RZ ;  /* 0xc0d555550d107810 */ /* 0x001fc80007ffe0ff */
[----:B------:R-:W-:Y:S02]  /*0840*/  LOP3.LUT R16, R16, 0xff800000, RZ, 0xc0, !PT ;  /* 0xff80000010107812 */ /* 0x000fe400078ec0ff */
[----:B------:R-:W-:Y:S02]  /*0850*/  FSETP.GEU.AND P3, PT, R12, -126, PT ;  /* 0xc2fc00000c00780b */ /* 0x000fe40003f6e000 */
[----:B------:R-:W-:Y:S01]  /*0860*/  IADD3 R27, R13, -R16, RZ ;  /* 0x800000100d1b7210 */ /* 0x000fe20007ffe0ff */
[----:B------:R-:W-:-:S04]  /*0870*/  FMUL R24, R10, 1.4426950216293334961 ;  /* 0x3fb8aa3b0a187820 */ /* 0x000fc80000400000 */
[----:B------:R-:W-:Y:S01]  /*0880*/  FADD R27, R27, -1 ;  /* 0xbf8000001b1b7421 */ /* 0x000fe20000000000 */
[----:B------:R-:W-:-:S03]  /*0890*/  @!P5 FMUL R26, R26, 0.5 ;  /* 0x3f0000001a1ad820 */ /* 0x000fc60000400000 */
[----:B------:R-:W-:Y:S01]  /*08a0*/  FFMA.FTZ R10, R27, -R2, 0.14084610342979431152 ;  /* 0x3e1039f61b0a7423 */ /* 0x000fe20000010802 */
[----:B------:R-:W-:Y:S01]  /*08b0*/  FADD R28, R21, R28 ;  /* 0x0000001c151c7221 */ /* 0x000fe20000000000 */
[----:B------:R-:W-:Y:S01]  /*08c0*/  FSETP.NEU.AND P0, PT, R22, RZ, PT ;  /* 0x000000ff1600720b */ /* 0x000fe20003f0d000 */
[----:B------:R0:W-:Y:S01]  /*08d0*/  MUFU.EX2 R21, R26 ;  /* 0x0000001a00157308 */ /* 0x0001e20000000800 */
[----:B------:R-:W-:Y:S01]  /*08e0*/  FMUL R22, R11, 1.4426950216293334961 ;  /* 0x3fb8aa3b0b167820 */ /* 0x000fe20000400000 */
[----:B------:R-:W-:Y:S01]  /*08f0*/  @!P3 FMUL R12, R12, 0.5 ;  /* 0x3f0000000c0cb820 */ /* 0x000fe20000400000 */
[----:B0-----:R-:W-:Y:S02]  /*0900*/  FFMA.FTZ R26, R27, R10, -0.12148627638816833496 ;  /* 0xbdf8cdcc1b1a7423 */ /* 0x001fe4000001000a */
[----:B------:R-:W2:Y:S03]  /*0910*/  LDG.E.128 R8, desc[UR6][R8.64] ;  /* 0x0000000608087981 */ /* 0x000ea6000c1e1d00 */
[----:B------:R-:W0:Y:S01]  /*0920*/  MUFU.EX2 R12, R12 ;  /* 0x0000000c000c7308 */ /* 0x000e220000000800 */
[----:B-1----:R-:W-:Y:S01]  /*0930*/  @!P2 FMUL R25, R25, R25 ;  /* 0x000000191919a220 */ /* 0x002fe20000400000 */
[----:B------:R-:W-:Y:S01]  /*0940*/  FSETP.GEU.AND P2, PT, R22, -126, PT ;  /* 0xc2fc00001600780b */ /* 0x000fe20003f4e000 */
[----:B------:R-:W-:Y:S01]  /*0950*/  @!P4 FMUL R23, R23, R23 ;  /* 0x000000171717c220 */ /* 0x000fe20000400000 */
[----:B------:R-:W-:Y:S01]  /*0960*/  FSETP.GEU.AND P4, PT, R24, -126, PT ;  /* 0xc2fc00001800780b */ /* 0x000fe20003f8e000 */
[----:B------:R-:W-:Y:S01]  /*0970*/  FMUL R17, R17, 1.4426950216293334961 ;  /* 0x3fb8aa3b11117820 */ /* 0x000fe20000400000 */
[----:B0-----:R-:W-:-:S04]  /*0980*/  @!P3 FMUL R12, R12, R12 ;  /* 0x0000000c0c0cb220 */ /* 0x001fc80000400000 */
[----:B------:R-:W-:-:S05]  /*0990*/  FSETP.GEU.AND P3, PT, R17, -126, PT ;  /* 0xc2fc00001100780b */ /* 0x000fca0003f6e000 */
[----:B------:R-:W-:Y:S02]  /*09a0*/  @!P2 FMUL R22, R22, 0.5 ;  /* 0x3f0000001616a820 */ /* 0x000fe40000400000 */
[----:B------:R-:W-:Y:S01]  /*09b0*/  @!P4 FMUL R24, R24, 0.5 ;  /* 0x3f0000001818c820 */ /* 0x000fe20000400000 */
[----:B------:R-:W-:Y:S01]  /*09c0*/  FADD R20, R20, R23 ;  /* 0x0000001714147221 */ /* 0x000fe20000000000 */
[----:B------:R-:W-:Y:S02]  /*09d0*/  FADD R23, R28, R25 ;  /* 0x000000191c177221 */ /* 0x000fe40000000000 */
[----:B------:R0:W1:Y:S08]  /*09e0*/  MUFU.EX2 R25, R24 ;  /* 0x0000001800197308 */ /* 0x0000700000000800 */
[----:B------:R-:W3:Y:S01]  /*09f0*/  MUFU.EX2 R22, R22 ;  /* 0x0000001600167308 */ /* 0x000ee20000000800 */
[----:B------:R-:W-:Y:S01]  /*0a00*/  @!P3 FMUL R17, R17, 0.5 ;  /* 0x3f0000001111b820 */ /* 0x000fe20000400000 */
[----:B------:R-:W-:Y:S01]  /*0a10*/  FMUL R14, R14, 1.4426950216293334961 ;  /* 0x3fb8aa3b0e0e7820 */ /* 0x000fe20000400000 */
[----:B0-----:R-:W-:Y:S01]  /*0a20*/  FMUL R24, R15, 1.4426950216293334961 ;  /* 0x3fb8aa3b0f187820 */ /* 0x001fe20000400000 */
[----:B------:R-:W-:-:S04]  /*0a30*/  @!P5 FMUL R21, R21, R21 ;  /* 0x000000151515d220 */ /* 0x000fc80000400000 */
[----:B------:R-:W0:Y:S01]  /*0a40*/  MUFU.EX2 R17, R17 ;  /* 0x0000001100117308 */ /* 0x000e220000000800 */
[----:B------:R-:W-:Y:S01]  /*0a50*/  FSETP.GEU.AND P5, PT, R14, -126, PT ;  /* 0xc2fc00000e00780b */ /* 0x000fe20003fae000 */
[----:B-1----:R-:W-:Y:S01]  /*0a60*/  @!P4 FMUL R25, R25, R25 ;  /* 0x000000191919c220 */ /* 0x002fe20000400000 */
[----:B------:R-:W-:Y:S01]  /*0a70*/  FSETP.GEU.AND P4, PT, R24, -126, PT ;  /* 0xc2fc00001800780b */ /* 0x000fe20003f8e000 */
[----:B---3--:R-:W-:Y:S01]  /*0a80*/  @!P2 FMUL R22, R22, R22 ;  /* 0x000000161616a220 */ /* 0x008fe20000400000 */
[----:B------:R-:W-:Y:S01]  /*0a90*/  FSETP.GEU.AND P2, PT, R23, 1.175494350822287508e-38, PT ;  /* 0x008000001700780b */ /* 0x000fe20003f4e000 */
[----:B------:R-:W-:Y:S01]  /*0aa0*/  FMUL R18, R18, 1.4426950216293334961 ;  /* 0x3fb8aa3b12127820 */ /* 0x000fe20000400000 */
[----:B0-----:R-:W-:-:S07]  /*0ab0*/  @!P3 FMUL R17, R17, R17 ;  /* 0x000000111111b220 */ /* 0x001fce0000400000 */
[----:B------:R-:W-:Y:S02]  /*0ac0*/  @!P5 FMUL R14, R14, 0.5 ;  /* 0x3f0000000e0ed820 */ /* 0x000fe40000400000 */
[----:B------:R-:W-:Y:S01]  /*0ad0*/  @!P4 FMUL R24, R24, 0.5 ;  /* 0x3f0000001818c820 */ /* 0x000fe20000400000 */
[----:B------:R-:W-:Y:S01]  /*0ae0*/  FADD R20, R20, R17 ;  /* 0x0000001114147221 */ /* 0x000fe20000000000 */
[----:B------:R-:W-:Y:S01]  /*0af0*/  @!P2 FMUL R23, R23, 8388608 ;  /* 0x4b0000001717a820 */ /* 0x000fe20000400000 */
[----:B------:R0:W1:Y:S01]  /*0b00*/  MUFU.EX2 R15, R14 ;  /* 0x0000000e000f7308 */ /* 0x0000620000000800 */
[----:B------:R-:W-:Y:S02]  /*0b10*/  FSETP.GEU.AND P6, PT, R18, -126, PT ;  /* 0xc2fc00001200780b */ /* 0x000fe40003fce000 */
[----:B------:R-:W-:Y:S01]  /*0b20*/  FSETP.GEU.AND P3, PT, R20, 1.175494350822287508e-38, PT ;  /* 0x008000001400780b */ /* 0x000fe20003f6e000 */
[----:B------:R-:W-:-:S04]  /*0b30*/  FFMA.FTZ R26, R27, R26, 0.13980610668659210205 ;  /* 0x3e0f29551b1a7423 */ /* 0x000fc8000001001a */
[----:B------:R-:W3:Y:S01]  /*0b40*/  MUFU.EX2 R24, R24 ;  /* 0x0000001800187308 */ /* 0x000ee20000000800 */
[----:B0-----:R-:W-:-:S04]  /*0b50*/  IADD3 R14, R23, -0x3f2aaaab, RZ ;  /* 0xc0d55555170e7810 */ /* 0x001fc80007ffe0ff */
[----:B------:R-:W-:Y:S01]  /*0b60*/  LOP3.LUT R14, R14, 0xff800000, RZ, 0xc0, !PT ;  /* 0xff8000000e0e7812 */ /* 0x000fe200078ec0ff */
[----:B------:R-:W-:-:S03]  /*0b70*/  FFMA.FTZ R26, R27, R26, -0.16684235632419586182 ;  /* 0xbe2ad8b91b1a7423 */ /* 0x000fc6000001001a */
[----:B------:R-:W-:Y:S01]  /*0b80*/  IADD3 R17, R23, -R14, RZ ;  /* 0x8000000e17117210 */ /* 0x000fe20007ffe0ff */
[----:B------:R-:W-:Y:S01]  /*0b90*/  FADD R21, R21, R22 ;  /* 0x0000001615157221 */ /* 0x000fe20000000000 */
[----:B-1----:R-:W-:Y:S01]  /*0ba0*/  @!P5 FMUL R15, R15, R15 ;  /* 0x0000000f0f0fd220 */ /* 0x002fe20000400000 */
[----:B------:R-:W-:Y:S01]  /*0bb0*/  @!P6 FMUL R18, R18, 0.5 ;  /* 0x3f0000001212e820 */ /* 0x000fe20000400000 */
[----:B------:R-:W-:Y:S01]  /*0bc0*/  FADD R12, R12, R25 ;  /* 0x000000190c0c7221 */ /* 0x000fe20000000000 */
[----:B------:R-:W-:Y:S01]  /*0bd0*/  FMUL R22, R19, 1.4426950216293334961 ;  /* 0x3fb8aa3b13167820 */ /* 0x000fe20000400000 */
[----:B------:R-:W-:Y:S01]  /*0be0*/  @!P3 FMUL R20, R20, 8388608 ;  /* 0x4b0000001414b820 */ /* 0x000fe20000400000 */
[----:B------:R-:W-:Y:S01]  /*0bf0*/  FFMA.FTZ R26, R27, R26, 0.20012299716472625732 ;  /* 0x3e4ced0b1b1a7423 */ /* 0x000fe2000001001a */
[----:B------:R-:W-:Y:S01]  /*0c00*/  FADD R19, R17, -1 ;  /* 0xbf80000011137421 */ /* 0x000fe20000000000 */
[----:B---3--:R-:W-:Y:S01]  /*0c10*/  @!P4 FMUL R24, R24, R24 ;  /* 0x000000181818c220 */ /* 0x008fe20000400000 */
[----:B------:R-:W-:Y:S01]  /*0c20*/  FADD R25, R12, R15 ;  /* 0x0000000f0c197221 */ /* 0x000fe20000000000 */
[----:B------:R-:W-:Y:S01]  /*0c30*/  FFMA.FTZ R26, R27, R26, -0.24999669194221496582 ;  /* 0xbe7fff221b1a7423 */ /* 0x000fe2000001001a */
[----:B------:R-:W-:Y:S01]  /*0c40*/  IADD3 R17, R20, -0x3f2aaaab, RZ ;  /* 0xc0d5555514117810 */ /* 0x000fe20007ffe0ff */
[----:B------:R-:W-:Y:S01]  /*0c50*/  FFMA.FTZ R12, R19, -R2, 0.14084610342979431152 ;  /* 0x3e1039f6130c7423 */ /* 0x000fe20000010802 */
[----:B------:R-:W0:Y:S01]  /*0c60*/  MUFU.EX2 R18, R18 ;  /* 0x0000001200127308 */ /* 0x000e220000000800 */
[----:B------:R-:W-:Y:S01]  /*0c70*/  FADD R15, R21, R24 ;  /* 0x00000018150f7221 */ /* 0x000fe20000000000 */
[----:B------:R-:W-:Y:S01]  /*0c80*/  FFMA.FTZ R26, R27, R26, 0.33333182334899902344 ;  /* 0x3eaaaa781b1a7423 */ /* 0x000fe2000001001a */
[----:B------:R-:W-:Y:S01]  /*0c90*/  LOP3.LUT R17, R17, 0xff800000, RZ, 0xc0, !PT ;  /* 0xff80000011117812 */ /* 0x000fe200078ec0ff */
[----:B------:R-:W-:Y:S01]  /*0ca0*/  FFMA.FTZ R24, R19, R12, -0.12148627638816833496 ;  /* 0xbdf8cdcc13187423 */ /* 0x000fe2000001000c */
[----:B------:R-:W-:Y:S01]  /*0cb0*/  FSETP.GEU.AND P4, PT, R22, -126, PT ;  /* 0xc2fc00001600780b */ /* 0x000fe20003f8e000 */
[----:B------:R-:W-:Y:S01]  /*0cc0*/  FFMA.FTZ R26, R27, R26, -0.5 ;  /* 0xbf0000001b1a7423 */ /* 0x000fe2000001001a */
[----:B------:R-:W-:Y:S01]  /*0cd0*/  IADD3 R21, R20, -R17, RZ ;  /* 0x8000001114157210 */ /* 0x000fe20007ffe0ff */
[----:B------:R-:W-:-:S02]  /*0ce0*/  FFMA.FTZ R24, R19, R24, 0.13980610668659210205 ;  /* 0x3e0f295513187423 */ /* 0x000fc40000010018 */
[----:B------:R-:W-:Y:S02]  /*0cf0*/  FMUL R26, R27, R26 ;  /* 0x0000001a1b1a7220 */ /* 0x000fe40000400000 */
[----:B------:R-:W-:Y:S01]  /*0d00*/  FFMA.FTZ R24, R19, R24, -0.16684235632419586182 ;  /* 0xbe2ad8b913187423 */ /* 0x000fe20000010018 */
[----:B------:R-:W-:Y:S01]  /*0d10*/  FADD R21, R21, -1 ;  /* 0xbf80000015157421 */ /* 0x000fe20000000000 */
[----:B------:R-:W-:Y:S01]  /*0d20*/  FFMA.FTZ R27, R27, R26, R27 ;  /* 0x0000001a1b1b7223 */ /* 0x000fe2000001001b */
[----:B0-----:R-:W-:Y:S01]  /*0d30*/  @!P6 FMUL R18, R18, R18 ;  /* 0x000000121212e220 */ /* 0x001fe20000400000 */
[----:B------:R-:W-:Y:S01]  /*0d40*/  FFMA.FTZ R24, R19, R24, 0.20012299716472625732 ;  /* 0x3e4ced0b13187423 */ /* 0x000fe20000010018 */
[----:B------:R-:W-:Y:S01]  /*0d50*/  FFMA.FTZ R26, R21, -R2, 0.14084610342979431152 ;  /* 0x3e1039f6151a7423 */ /* 0x000fe20000010802 */
[----:B------:R-:W-:Y:S01]  /*0d60*/  @!P4 FMUL R22, R22, 0.5 ;  /* 0x3f0000001616c820 */ /* 0x000fe20000400000 */
[----:B------:R-:W-:Y:S01]  /*0d70*/  FADD R12, R25, R18 ;  /* 0x00000012190c7221 */ /* 0x000fe20000000000 */
[----:B------:R-:W-:Y:S01]  /*0d80*/  FFMA.FTZ R24, R19, R24, -0.24999669194221496582 ;  /* 0xbe7fff2213187423 */ /* 0x000fe20000010018 */
[----:B------:R-:W-:Y:S01]  /*0d90*/  I2FP.F32.S32 R25, R16 ;  /* 0x0000001000197245 */ /* 0x000fe20000201400 */
[----:B------:R-:W-:Y:S01]  /*0da0*/  FFMA.FTZ R26, R21, R26, -0.12148627638816833496 ;  /* 0xbdf8cdcc151a7423 */ /* 0x000fe2000001001a */
[----:B------:R-:W-:Y:S01]  /*0db0*/  FSEL R18, RZ, -23, P1 ;  /* 0xc1b80000ff127808 */ /* 0x000fe20000800000 */
[----:B------:R-:W0:Y:S01]  /*0dc0*/  MUFU.EX2 R16, R22 ;  /* 0x0000001600107308 */ /* 0x000e220000000800 */
[----:B------:R-:W-:Y:S01]  /*0dd0*/  FFMA.FTZ R24, R19, R24, 0.33333182334899902344 ;  /* 0x3eaaaa7813187423 */ /* 0x000fe20000010018 */
[----:B------:R-:W-:-:S02]  /*0de0*/  FFMA.FTZ R26, R21, R26, 0.13980610668659210205 ;  /* 0x3e0f2955151a7423 */ /* 0x000fc4000001001a */
[----:B------:R-:W-:Y:S01]  /*0df0*/  FFMA.FTZ R18, R25, 1.1920928955078125e-07, R18 ;  /* 0x3400000019127823 */ /* 0x000fe20000010012 */
[----:B------:R-:W-:Y:S01]  /*0e00*/  FFMA.FTZ R24, R19, R24, -0.5 ;  /* 0xbf00000013187423 */ /* 0x000fe20000010018 */
[----:B------:R-:W-:Y:S02]  /*0e10*/  FFMA.FTZ R26, R21, R26, -0.16684235632419586182 ;  /* 0xbe2ad8b9151a7423 */ /* 0x000fe4000001001a */
[----:B------:R-:W-:Y:S01]  /*0e20*/  FFMA.FTZ R27, R18, 0.69314718246459960938, R27 ;  /* 0x3f317218121b7823 */ /* 0x000fe2000001001b */
[----:B------:R-:W-:Y:S01]  /*0e30*/  FMUL R18, R19, R24 ;  /* 0x0000001813127220 */ /* 0x000fe20000400000 */
[----:B------:R-:W-:Y:S01]  /*0e40*/  FFMA.FTZ R26, R21, R26, 0.20012299716472625732 ;  /* 0x3e4ced0b151a7423 */ /* 0x000fe2000001001a */
[----:B------:R-:W-:Y:S02]  /*0e50*/  FSETP.GEU.AND P5, PT, R6, 1.175494350822287508e-38, PT ;  /* 0x008000000600780b */ /* 0x000fe40003fae000 */
[----:B------:R-:W-:Y:S01]  /*0e60*/  FFMA.FTZ R18, R19, R18, R19 ;  /* 0x0000001213127223 */ /* 0x000fe20000010013 */
[----:B------:R-:W-:Y:S01]  /*0e70*/  FFMA.FTZ R26, R21, R26, -0.24999669194221496582 ;  /* 0xbe7fff22151a7423 */ /* 0x000fe2000001001a */
[----:B0-----:R-:W-:Y:S01]  /*0e80*/  @!P4 FMUL R16, R16, R16 ;  /* 0x000000101010c220 */ /* 0x001fe20000400000 */
[----:B------:R-:W-:Y:S01]  /*0e90*/  FMUL R19, R6, 8388608 ;  /* 0x4b00000006137820 */ /* 0x000fe20000400000 */
[----:B------:R-:W-:Y:S01]  /*0ea0*/  ISETP.GE.U32.AND P6, PT, R23, 0x7f800000, PT ;  /* 0x7f8000001700780c */ /* 0x000fe20003fc6070 */
[----:B------:R-:W-:Y:S01]  /*0eb0*/  FFMA.FTZ R26, R21, R26, 0.33333182334899902344 ;  /* 0x3eaaaa78151a7423 */ /* 0x000fe2000001001a */
[----:B------:R-:W-:Y:S01]  /*0ec0*/  FADD R15, R15, R16 ;  /* 0x000000100f0f7221 */ /* 0x000fe20000000000 */
[----:B------:R-:W-:-:S02]  /*0ed0*/  FSETP.GEU.AND P1, PT, R12, 1.175494350822287508e-38, PT ;  /* 0x008000000c00780b */ /* 0x000fc40003f2e000 */
[----:B------:R-:W-:Y:S01]  /*0ee0*/  FSEL R16, R19, R6, !P5 ;  /* 0x0000000613107208 */ /* 0x000fe20006800000 */
[C---:B------:R-:W-:Y:S01]  /*0ef0*/  FFMA.FTZ R26, R21.reuse, R26, -0.5 ;  /* 0xbf000000151a7423 */ /* 0x040fe2000001001a */
[----:B------:R-:W-:Y:S02]  /*0f00*/  FSEL R19, RZ, -23, P2 ;  /* 0xc1b80000ff137808 */ /* 0x000fe40001000000 */
[----:B------:R-:W-:Y:S02]  /*0f10*/  IADD3 R25, R16, -0x3f2aaaab, RZ ;  /* 0xc0d5555510197810 */ /* 0x000fe40007ffe0ff */
[----:B------:R-:W-:Y:S01]  /*0f20*/  I2FP.F32.S32 R14, R14 ;  /* 0x0000000e000e7245 */ /* 0x000fe20000201400 */
[----:B------:R-:W-:Y:S01]  /*0f30*/  FMUL R26, R21, R26 ;  /* 0x0000001a151a7220 */ /* 0x000fe20000400000 */
[----:B------:R-:W-:-:S03]  /*0f40*/  LOP3.LUT R25, R25, 0xff800000, RZ, 0xc0, !PT ;  /* 0xff80000019197812 */ /* 0x000fc600078ec0ff */
[----:B------:R-:W-:Y:S01]  /*0f50*/  FFMA.FTZ R29, R14, 1.1920928955078125e-07, R19 ;  /* 0x340000000e1d7823 */ /* 0x000fe20000010013 */
[----:B------:R-:W-:Y:S01]  /*0f60*/  FFMA.FTZ R19, R21, R26, R21 ;  /* 0x0000001a15137223 */ /* 0x000fe20000010015 */
[----:B------:R-:W-:Y:S01]  /*0f70*/  IADD3 R21, R16, -R25, RZ ;  /* 0x8000001910157210 */ /* 0x000fe20007ffe0ff */
[----:B------:R-:W-:Y:S01]  /*0f80*/  @!P1 FMUL R12, R12, 8388608 ;  /* 0x4b0000000c0c9820 */ /* 0x000fe20000400000 */
[----:B------:R-:W-:Y:S01]  /*0f90*/  @P6 MOV R22, 0x7f800000 ;  /* 0x7f80000000166802 */ /* 0x000fe20000000f00 */
[----:B------:R-:W-:Y:S01]  /*0fa0*/  FFMA.FTZ R14, R29, 0.69314718246459960938, R18 ;  /* 0x3f3172181d0e7823 */ /* 0x000fe20000010012 */
[----:B------:R-:W-:Y:S01]  /*0fb0*/  FSETP.NEU.AND P4, PT, R23, RZ, PT ;  /* 0x000000ff1700720b */ /* 0x000fe20003f8d000 */
[----:B------:R-:W-:Y:S02]  /*0fc0*/  FADD R21, R21, -1 ;  /* 0xbf80000015157421 */ /* 0x000fe40000000000 */
[----:B------:R-:W-:Y:S01]  /*0fd0*/  @P6 FFMA.FTZ R14, R23, R22, +INF ;  /* 0x7f800000170e6423 */ /* 0x000fe20000010016 */
[----:B------:R-:W-:Y:S01]  /*0fe0*/  IADD3 R23, R12, -0x3f2aaaab, RZ ;  /* 0xc0d555550c177810 */ /* 0x000fe20007ffe0ff */
[----:B------:R-:W-:Y:S01]  /*0ff0*/  FFMA.FTZ R22, R21, -R2, 0.14084610342979431152 ;  /* 0x3e1039f615167423 */ /* 0x000fe20000010802 */
[----:B------:R-:W-:-:S02]  /*1000*/  FSEL R18, RZ, -23, P5 ;  /* 0xc1b80000ff127808 */ /* 0x000fc40002800000 */
[----:B------:R-:W-:Y:S02]  /*1010*/  I2FP.F32.S32 R25, R25 ;  /* 0x0000001900197245 */ /* 0x000fe40000201400 */
[----:B------:R-:W-:Y:S01]  /*1020*/  LOP3.LUT R23, R23, 0xff800000, RZ, 0xc0, !PT ;  /* 0xff80000017177812 */ /* 0x000fe200078ec0ff */
[----:B------:R-:W-:Y:S02]  /*1030*/  FFMA.FTZ R22, R21, R22, -0.12148627638816833496 ;  /* 0xbdf8cdcc15167423 */ /* 0x000fe40000010016 */
[----:B------:R-:W-:Y:S01]  /*1040*/  FFMA.FTZ R18, R25, 1.1920928955078125e-07, R18 ;  /* 0x3400000019127823 */ /* 0x000fe20000010012 */
[----:B------:R-:W-:Y:S01]  /*1050*/  IADD3 R25, R12, -R23, RZ ;  /* 0x800000170c197210 */ /* 0x000fe20007ffe0ff */
[----:B------:R-:W-:Y:S01]  /*1060*/  FFMA.FTZ R24, R21, R22, 0.13980610668659210205 ;  /* 0x3e0f295515187423 */ /* 0x000fe20000010016 */
[----:B------:R-:W-:Y:S02]  /*1070*/  I2FP.F32.S32 R26, R17 ;  /* 0x00000011001a7245 */ /* 0x000fe40000201400 */
[----:B------:R-:W-:Y:S01]  /*1080*/  FSEL R17, RZ, -23, P3 ;  /* 0xc1b80000ff117808 */ /* 0x000fe20001800000 */
[----:B------:R-:W-:Y:S01]  /*1090*/  FADD R25, R25, -1 ;  /* 0xbf80000019197421 */ /* 0x000fe20000000000 */
[----:B------:R-:W-:-:S03]  /*10a0*/  FFMA.FTZ R24, R21, R24, -0.16684235632419586182 ;  /* 0xbe2ad8b915187423 */ /* 0x000fc60000010018 */
[----:B------:R-:W-:Y:S01]  /*10b0*/  FFMA.FTZ R22, R26, 1.1920928955078125e-07, R17 ;  /* 0x340000001a167823 */ /* 0x000fe20000010011 */
[----:B------:R-:W-:Y:S01]  /*10c0*/  FFMA.FTZ R26, R25, -R2, 0.14084610342979431152 ;  /* 0x3e1039f6191a7423 */ /* 0x000fe20000010802 */
[----:B------:R-:W-:-:S03]  /*10d0*/  FFMA.FTZ R24, R21, R24, 0.20012299716472625732 ;  /* 0x3e4ced0b15187423 */ /* 0x000fc60000010018 */
[----:B------:R-:W-:Y:S01]  /*10e0*/  FFMA.FTZ R26, R25, R26, -0.12148627638816833496 ;  /* 0xbdf8cdcc191a7423 */ /* 0x000fe2000001001a */
[----:B------:R-:W-:-:S03]  /*10f0*/  FFMA.FTZ R24, R21, R24, -0.24999669194221496582 ;  /* 0xbe7fff2215187423 */ /* 0x000fc60000010018 */
[----:B------:R-:W-:Y:S01]  /*1100*/  FFMA.FTZ R26, R25, R26, 0.13980610668659210205 ;  /* 0x3e0f2955191a7423 */ /* 0x000fe2000001001a */
[----:B------:R-:W-:-:S03]  /*1110*/  FFMA.FTZ R24, R21, R24, 0.33333182334899902344 ;  /* 0x3eaaaa7815187423 */ /* 0x000fc60000010018 */
[----:B------:R-:W-:Y:S01]  /*1120*/  FFMA.FTZ R26, R25, R26, -0.16684235632419586182 ;  /* 0xbe2ad8b9191a7423 */ /* 0x000fe2000001001a */
[----:B------:R-:W-:-:S03]  /*1130*/  FFMA.FTZ R24, R21, R24, -0.5 ;  /* 0xbf00000015187423 */ /* 0x000fc60000010018 */
[----:B------:R-:W-:Y:S01]  /*1140*/  FFMA.FTZ R26, R25, R26, 0.20012299716472625732 ;  /* 0x3e4ced0b191a7423 */ /* 0x000fe2000001001a */
[----:B------:R-:W-:-:S03]  /*1150*/  FMUL R24, R21, R24 ;  /* 0x0000001815187220 */ /* 0x000fc60000400000 */
[----:B------:R-:W-:Y:S01]  /*1160*/  FFMA.FTZ R26, R25, R26, -0.24999669194221496582 ;  /* 0xbe7fff22191a7423 */ /* 0x000fe2000001001a */
[----:B------:R-:W-:-:S03]  /*1170*/  FFMA.FTZ R17, R21, R24, R21 ;  /* 0x0000001815117223 */ /* 0x000fc60000010015 */
[----:B------:R-:W-:Y:S01]  /*1180*/  FFMA.FTZ R26, R25, R26, 0.33333182334899902344 ;  /* 0x3eaaaa78191a7423 */ /* 0x000fe2000001001a */
[----:B------:R-:W-:Y:S01]  /*1190*/  FFMA.FTZ R17, R18, 0.69314718246459960938, R17 ;  /* 0x3f31721812117823 */ /* 0x000fe20000010011 */
[C---:B------:R-:W-:Y:S01]  /*11a0*/  FMUL R18, R7.reuse, 8388608 ;  /* 0x4b00000007127820 */ /* 0x040fe20000400000 */
[----:B------:R-:W-:Y:S01]  /*11b0*/  FSETP.GEU.AND P2, PT, R7, 1.175494350822287508e-38, PT ;  /* 0x008000000700780b */ /* 0x000fe20003f4e000 */
[----:B------:R-:W-:-:S03]  /*11c0*/  FFMA.FTZ R26, R25, R26, -0.5 ;  /* 0xbf000000191a7423 */ /* 0x000fc6000001001a */
[----:B------:R-:W-:Y:S01]  /*11d0*/  FSEL R18, R18, R7, !P2 ;  /* 0x0000000712127208 */ /* 0x000fe20005000000 */
[C---:B------:R-:W-:Y:S01]  /*11e0*/  FMUL R26, R25.reuse, R26 ;  /* 0x0000001a191a7220 */ /* 0x040fe20000400000 */
[----:B------:R-:W-:Y:S02]  /*11f0*/  FFMA.FTZ R19, R22, 0.69314718246459960938, R19 ;  /* 0x3f31721816137823 */ /* 0x000fe40000010013 */
[----:B------:R-:W-:Y:S01]  /*1200*/  IADD3 R22, R18, -0x3f2aaaab, RZ ;  /* 0xc0d5555512167810 */ /* 0x000fe20007ffe0ff */
[----:B------:R-:W-:Y:S01]  /*1210*/  FFMA.FTZ R21, R25, R26, R25 ;  /* 0x0000001a19157223 */ /* 0x000fe20000010019 */
[----:B------:R-:W-:Y:S02]  /*1220*/  I2FP.F32.S32 R25, R23 ;  /* 0x0000001700197245 */ /* 0x000fe40000201400 */
[----:B------:R-:W-:Y:S02]  /*1230*/  FSEL R24, RZ, -23, P1 ;  /* 0xc1b80000ff187808 */ /* 0x000fe40000800000 */
[----:B------:R-:W-:-:S03]  /*1240*/  LOP3.LUT R23, R22, 0xff800000, RZ, 0xc0, !PT ;  /* 0xff80000016177812 */ /* 0x000fc600078ec0ff */
[----:B------:R-:W-:Y:S01]  /*1250*/  FFMA.FTZ R24, R25, 1.1920928955078125e-07, R24 ;  /* 0x3400000019187823 */ /* 0x000fe20000010018 */
[----:B------:R-:W-:Y:S02]  /*1260*/  IADD3 R25, R18, -R23, RZ ;  /* 0x8000001712197210 */ /* 0x000fe40007ffe0ff */
[----:B------:R-:W-:-:S03]  /*1270*/  I2FP.F32.S32 R29, R23 ;  /* 0x00000017001d7245 */ /* 0x000fc60000201400 */
[----:B------:R-:W-:-:S04]  /*1280*/  FADD R23, R25, -1 ;  /* 0xbf80000019177421 */ /* 0x000fc80000000000 */
[----:B------:R-:W-:-:S04]  /*1290*/  FFMA.FTZ R26, R23, -R2, 0.14084610342979431152 ;  /* 0x3e1039f6171a7423 */ /* 0x000fc80000010802 */
[----:B------:R-:W-:-:S04]  /*12a0*/  FFMA.FTZ R26, R23, R26, -0.12148627638816833496 ;  /* 0xbdf8cdcc171a7423 */ /* 0x000fc8000001001a */
[----:B------:R-:W-:-:S04]  /*12b0*/  FFMA.FTZ R26, R23, R26, 0.13980610668659210205 ;  /* 0x3e0f2955171a7423 */ /* 0x000fc8000001001a */
[----:B------:R-:W-:Y:S01]  /*12c0*/  FFMA.FTZ R26, R23, R26, -0.16684235632419586182 ;  /* 0xbe2ad8b9171a7423 */ /* 0x000fe2000001001a */
[----:B------:R-:W-:-:S03]  /*12d0*/  FSEL R22, RZ, -23, P2 ;  /* 0xc1b80000ff167808 */ /* 0x000fc60001000000 */
[----:B------:R-:W-:Y:S01]  /*12e0*/  FFMA.FTZ R26, R23, R26, 0.20012299716472625732 ;  /* 0x3e4ced0b171a7423 */ /* 0x000fe2000001001a */
[----:B------:R-:W-:-:S03]  /*12f0*/  FSETP.GEU.AND P2, PT, R15, 1.175494350822287508e-38, PT ;  /* 0x008000000f00780b */ /* 0x000fc60003f4e000 */
[----:B------:R-:W-:-:S04]  /*1300*/  FFMA.FTZ R26, R23, R26, -0.24999669194221496582 ;  /* 0xbe7fff22171a7423 */ /* 0x000fc8000001001a */
[----:B------:R-:W-:-:S04]  /*1310*/  FFMA.FTZ R26, R23, R26, 0.33333182334899902344 ;  /* 0x3eaaaa78171a7423 */ /* 0x000fc8000001001a */
[----:B------:R-:W-:Y:S02]  /*1320*/  FFMA.FTZ R26, R23, R26, -0.5 ;  /* 0xbf000000171a7423 */ /* 0x000fe4000001001a */
[----:B------:R-:W-:Y:S02]  /*1330*/  @!P2 FMUL R15, R15, 8388608 ;  /* 0x4b0000000f0fa820 */ /* 0x000fe40000400000 */
[----:B------:R-:W-:-:S04]  /*1340*/  FMUL R26, R23, R26 ;  /* 0x0000001a171a7220 */ /* 0x000fc80000400000 */
[----:B------:R-:W-:Y:S01]  /*1350*/  FFMA.FTZ R23, R23, R26, R23 ;  /* 0x0000001a17177223 */ /* 0x000fe20000010017 */
[----:B------:R-:W-:Y:S01]  /*1360*/  IADD3 R26, R15, -0x3f2aaaab, RZ ;  /* 0xc0d555550f1a7810 */ /* 0x000fe20007ffe0ff */
[----:B------:R-:W-:-:S03]  /*1370*/  FFMA.FTZ R22, R29, 1.1920928955078125e-07, R22 ;  /* 0x340000001d167823 */ /* 0x000fc60000010016 */
[----:B------:R-:W-:Y:S01]  /*1380*/  LOP3.LUT R26, R26, 0xff800000, RZ, 0xc0, !PT ;  /* 0xff8000001a1a7812 */ /* 0x000fe200078ec0ff */
[----:B------:R-:W-:-:S03]  /*1390*/  FFMA.FTZ R22, R22, 0.69314718246459960938, R23 ;  /* 0x3f31721816167823 */ /* 0x000fc60000010017 */
[----:B------:R-:W-:Y:S02]  /*13a0*/  IADD3 R23, R15, -R26, RZ ;  /* 0x8000001a0f177210 */ /* 0x000fe40007ffe0ff */
[----:B------:R-:W-:-:S03]  /*13b0*/  ISETP.GE.U32.AND P3, PT, R20, 0x7f800000, PT ;  /* 0x7f8000001400780c */ /* 0x000fc60003f66070 */
[----:B------:R-:W-:Y:S01]  /*13c0*/  FADD R23, R23, -1 ;  /* 0xbf80000017177421 */ /* 0x000fe20000000000 */
[----:B------:R-:W-:-:S03]  /*13d0*/  ISETP.GE.U32.AND P1, PT, R13, 0x7f800000, PT ;  /* 0x7f8000000d00780c */ /* 0x000fc60003f26070 */
[----:B------:R-:W-:Y:S01]  /*13e0*/  FFMA.FTZ R2, R23, -R2, 0.14084610342979431152 ;  /* 0x3e1039f617027423 */ /* 0x000fe20000010802 */
[----:B------:R-:W-:-:S03]  /*13f0*/  ISETP.GE.U32.AND P5, PT, R12, 0x7f800000, PT ;  /* 0x7f8000000c00780c */ /* 0x000fc60003fa6070 */
[----:B------:R-:W-:Y:S01]  /*1400*/  FFMA.FTZ R2, R23, R2, -0.12148627638816833496 ;  /* 0xbdf8cdcc17027423 */ /* 0x000fe20000010002 */
[----:B------:R-:W-:-:S03]  /*1410*/  ISETP.GE.U32.AND P6, PT, R18, 0x7f800000, PT ;  /* 0x7f8000001200780c */ /* 0x000fc60003fc6070 */
[C---:B------:R-:W-:Y:S01]  /*1420*/  FFMA.FTZ R2, R23.reuse, R2, 0.13980610668659210205 ;  /* 0x3e0f295517027423 */ /* 0x040fe20000010002 */
[----:B------:R-:W-:Y:S01]  /*1430*/  FFMA.FTZ R21, R24, 0.69314718246459960938, R21 ;  /* 0x3f31721818157823 */ /* 0x000fe20000010015 */
[----:B------:R-:W-:Y:S02]  /*1440*/  @P3 MOV R25, 0x7f800000 ;  /* 0x7f80000000193802 */ /* 0x000fe40000000f00 */
[C---:B------:R-:W-:Y:S01]  /*1450*/  FFMA.FTZ R2, R23.reuse, R2, -0.16684235632419586182 ;  /* 0xbe2ad8b917027423 */ /* 0x040fe20000010002 */
[----:B------:R-:W-:Y:S02]  /*1460*/  @P1 MOV R24, 0x7f800000 ;  /* 0x7f80000000181802 */ /* 0x000fe40000000f00 */
[----:B------:R-:W-:Y:S01]  /*1470*/  @P3 FFMA.FTZ R19, R20, R25, +INF ;  /* 0x7f80000014133423 */ /* 0x000fe20000010019 */
[----:B------:R-:W-:Y:S01]  /*1480*/  FFMA.FTZ R2, R23, R2, 0.20012299716472625732 ;  /* 0x3e4ced0b17027423 */ /* 0x000fe20000010002 */
[----:B------:R-:W-:Y:S01]  /*1490*/  ISETP.GE.U32.AND P3, PT, R16, 0x7f800000, PT ;  /* 0x7f8000001000780c */ /* 0x000fe20003f66070 */
[----:B------:R-:W-:Y:S01]  /*14a0*/  @P1 FFMA.FTZ R27, R13, R24, +INF ;  /* 0x7f8000000d1b1423 */ /* 0x000fe20000010018 */
[----:B------:R-:W-:Y:S01]  /*14b0*/  @P5 MOV R25, 0x7f800000 ;  /* 0x7f80000000195802 */ /* 0x000fe20000000f00 */
[----:B------:R-:W-:Y:S01]  /*14c0*/  FFMA.FTZ R24, R23, R2, -0.24999669194221496582 ;  /* 0xbe7fff2217187423 */ /* 0x000fe20000010002 */
[----:B------:R-:W-:-:S02]  /*14d0*/  FSETP.NEU.AND P1, PT, R13, RZ, PT ;  /* 0x000000ff0d00720b */ /* 0x000fc40003f2d000 */
[----:B------:R-:W-:Y:S02]  /*14e0*/  @P6 MOV R13, 0x7f800000 ;  /* 0x7f800000000d6802 */ /* 0x000fe40000000f00 */
[----:B------:R-:W-:Y:S01]  /*14f0*/  FSEL R2, RZ, -23, P2 ;  /* 0xc1b80000ff027808 */ /* 0x000fe20001000000 */
[----:B------:R-:W-:Y:S01]  /*1500*/  @P5 FFMA.FTZ R21, R12, R25, +INF ;  /* 0x7f8000000c155423 */ /* 0x000fe20000010019 */
[----:B------:R-:W-:Y:S01]  /*1510*/  ISETP.GE.U32.AND P2, PT, R15, 0x7f800000, PT ;  /* 0x7f8000000f00780c */ /* 0x000fe20003f46070 */
[C---:B------:R-:W-:Y:S01]  /*1520*/  FFMA.FTZ R24, R23.reuse, R24, 0.33333182334899902344 ;  /* 0x3eaaaa7817187423 */ /* 0x040fe20000010018 */
[----:B------:R-:W-:Y:S01]  /*1530*/  FSETP.NEU.AND P5, PT, R20, RZ, PT ;  /* 0x000000ff1400720b */ /* 0x000fe20003fad000 */
[----:B------:R-:W-:Y:S01]  /*1540*/  @P6 FFMA.FTZ R22, R18, R13, +INF ;  /* 0x7f80000012166423 */ /* 0x000fe2000001000d */
[----:B------:R-:W-:Y:S02]  /*1550*/  I2FP.F32.S32 R25, R26 ;  /* 0x0000001a00197245 */ /* 0x000fe40000201400 */
[----:B------:R-:W-:Y:S01]  /*1560*/  FSETP.NEU.AND P6, PT, R12, RZ, PT ;  /* 0x000000ff0c00720b */ /* 0x000fe20003fcd000 */
[----:B------:R-:W-:Y:S01]  /*1570*/  FFMA.FTZ R24, R23, R24, -0.5 ;  /* 0xbf00000017187423 */ /* 0x000fe20000010018 */
[----:B------:R-:W-:Y:S01]  /*1580*/  FSEL R13, R14, -INF , P4 ;  /* 0xff8000000e0d7808 */ /* 0x000fe20002000000 */
[----:B------:R-:W-:Y:S01]  /*1590*/  FFMA.FTZ R2, R25, 1.1920928955078125e-07, R2 ;  /* 0x3400000019027823 */ /* 0x000fe20000010002 */
[----:B------:R-:W-:-:S02]  /*15a0*/  FSEL R14, R19, -INF , P5 ;  /* 0xff800000130e7808 */ /* 0x000fc40002800000 */
[----:B------:R-:W-:Y:S01]  /*15b0*/  FSEL R21, R21, -INF , P6 ;  /* 0xff80000015157808 */ /* 0x000fe20003000000 */
[----:B------:R-:W-:Y:S01]  /*15c0*/  FMUL R24, R23, R24 ;  /* 0x0000001817187220 */ /* 0x000fe20000400000 */
[----:B------:R-:W-:Y:S01]  /*15d0*/  @P3 MOV R25, 0x7f800000 ;  /* 0x7f80000000193802 */ /* 0x000fe20000000f00 */
[----:B--2---:R-:W-:Y:S01]  /*15e0*/  FADD R13, R8, -R13 ;  /* 0x8000000d080d7221 */ /* 0x004fe20000000000 */
[----:B------:R-:W-:Y:S01]  /*15f0*/  FADD R8, R9, -R14 ;  /* 0x8000000e09087221 */ /* 0x000fe20000000000 */
[----:B------:R-:W-:Y:S01]  /*1600*/  FADD R9, R10, -R21 ;  /* 0x800000150a097221 */ /* 0x000fe20000000000 */
[----:B------:R-:W-:Y:S01]  /*1610*/  FFMA.FTZ R23, R23, R24, R23 ;  /* 0x0000001817177223 */ /* 0x000fe20000010017 */
[----:B------:R-:W-:Y:S01]  /*1620*/  @P2 MOV R12, 0x7f800000 ;  /* 0x7f800000000c2802 */ /* 0x000fe20000000f00 */
[C---:B------:R-:W-:Y:S01]  /*1630*/  @P3 FFMA.FTZ R17, R16.reuse, R25, +INF ;  /* 0x7f80000010113423 */ /* 0x040fe20000010019 */
[----:B------:R-:W-:Y:S02]  /*1640*/  FSEL R10, R3, -INF , P0 ;  /* 0xff800000030a7808 */ /* 0x000fe40000000000 */
[----:B------:R-:W-:-:S02]  /*1650*/  FSETP.NEU.AND P5, PT, R16, RZ, PT ;  /* 0x000000ff1000720b */ /* 0x000fc40003fad000 */
[----:B------:R-:W-:Y:S01]  /*1660*/  FSEL R27, R27, -INF , P1 ;  /* 0xff8000001b1b7808 */ /* 0x000fe20000800000 */
[----:B------:R-:W-:Y:S01]  /*1670*/  FFMA.FTZ R2, R2, 0.69314718246459960938, R23 ;  /* 0x3f31721802027823 */ /* 0x000fe20000010017 */
[----:B------:R-:W-:Y:S01]  /*1680*/  FSETP.NEU.AND P4, PT, R18, RZ, PT ;  /* 0x000000ff1200720b */ /* 0x000fe20003f8d000 */
[----:B------:R-:W-:Y:S01]  /*1690*/  @P2 FFMA.FTZ R2, R15, R12, +INF ;  /* 0x7f8000000f022423 */ /* 0x000fe2000001000c */
[----:B------:R-:W-:Y:S01]  /*16a0*/  FMUL R10, R5, R10 ;  /* 0x0000000a050a7220 */ /* 0x000fe20000400000 */
[----:B------:R-:W-:Y:S01]  /*16b0*/  FSEL R17, R17, -INF , P5 ;  /* 0xff80000011117808 */ /* 0x000fe20002800000 */
[C---:B------:R-:W-:Y:S01]  /*16c0*/  FMUL R27, R4.reuse, R27 ;  /* 0x0000001b041b7220 */ /* 0x040fe20000400000 */
[----:B------:R-:W-:Y:S02]  /*16d0*/  FSETP.NEU.AND P2, PT, R5, RZ, PT ;  /* 0x000000ff0500720b */ /* 0x000fe40003f4d000 */
[----:B------:R-:W-:Y:S01]  /*16e0*/  FSETP.NEU.AND P1, PT, R4, RZ, PT ;  /* 0x000000ff0400720b */ /* 0x000fe20003f2d000 */
[----:B------:R-:W-:Y:S01]  /*16f0*/  FMUL R17, R6, R17 ;  /* 0x0000001106117220 */ /* 0x000fe20000400000 */
[----:B------:R-:W-:-:S02]  /*1700*/  FSEL R22, R22, -INF , P4 ;  /* 0xff80000016167808 */ /* 0x000fc40002000000 */
[----:B------:R-:W-:Y:S02]  /*1710*/  FSEL R10, R10, RZ, P2 ;  /* 0x000000ff0a0a7208 */ /* 0x000fe40001000000 */
[----:B------:R-:W-:Y:S02]  /*1720*/  FSETP.NAN.FTZ.AND P0, PT, |R5|, |R5|, PT ;  /* 0x400000050500720b */ /* 0x000fe40003f18200 */
[----:B------:R-:W-:Y:S02]  /*1730*/  FSETP.NAN.FTZ.AND P4, PT, |R4|, |R4|, PT ;  /* 0x400000040400720b */ /* 0x000fe40003f98200 */
[----:B------:R-:W-:Y:S02]  /*1740*/  FSETP.NEU.AND P2, PT, R6, RZ, PT ;  /* 0x000000ff0600720b */ /* 0x000fe40003f4d000 */
[----:B------:R-:W-:Y:S01]  /*1750*/  FSEL R27, R27, RZ, P1 ;  /* 0x000000ff1b1b7208 */ /* 0x000fe20000800000 */
[----:B------:R-:W-:Y:S01]  /*1760*/  FMUL R22, R7, R22 ;  /* 0x0000001607167220 */ /* 0x000fe20000400000 */
[----:B------:R-:W-:-:S02]  /*1770*/  FSETP.NEU.AND P3, PT, R15, RZ, PT ;  /* 0x000000ff0f00720b */ /* 0x000fc40003f6d000 */
[----:B------:R-:W-:Y:S02]  /*1780*/  FSETP.NEU.AND P5, PT, R7, RZ, PT ;  /* 0x000000ff0700720b */ /* 0x000fe40003fad000 */
[----:B------:R-:W-:Y:S02]  /*1790*/  FSETP.NAN.FTZ.AND P6, PT, |R6|, |R6|, PT ;  /* 0x400000060600720b */ /* 0x000fe40003fd8200 */
[----:B------:R-:W-:Y:S02]  /*17a0*/  FSEL R17, R17, RZ, P2 ;  /* 0x000000ff11117208 */ /* 0x000fe40001000000 */
[----:B------:R-:W-:Y:S02]  /*17b0*/  FSEL R10, R10, +QNAN , !P0 ;  /* 0x7fc000000a0a7808 */ /* 0x000fe40004000000 */
[----:B------:R-:W-:Y:S02]  /*17c0*/  FSEL R27, R27, +QNAN , !P4 ;  /* 0x7fc000001b1b7808 */ /* 0x000fe40006000000 */
[----:B------:R-:W-:Y:S01]  /*17d0*/  FSETP.NAN.FTZ.AND P1, PT, |R7|, |R7|, PT ;  /* 0x400000070700720b */ /* 0x000fe20003f38200 */
[----:B------:R-:W-:Y:S01]  /*17e0*/  FFMA R8, -R5, R8, R10 ;  /* 0x0000000805087223 */ /* 0x000fe2000000010a */
[----:B------:R-:W-:Y:S01]  /*17f0*/  FSEL R2, R2, -INF , P3 ;  /* 0xff80000002027808 */ /* 0x000fe20001800000 */
[----:B------:R-:W-:Y:S01]  /*1800*/  FFMA R13, -R4, R13, R27 ;  /* 0x0000000d040d7223 */ /* 0x000fe2000000011b */
[----:B------:R-:W-:-:S02]  /*1810*/  FSEL R22, R22, RZ, P5 ;  /* 0x000000ff16167208 */ /* 0x000fc40002800000 */
[----:B------:R-:W-:Y:S01]  /*1820*/  FSEL R17, R17, +QNAN , !P6 ;  /* 0x7fc0000011117808 */ /* 0x000fe20007000000 */
[----:B------:R-:W-:Y:S01]  /*1830*/  FADD R2, R11, -R2 ;  /* 0x800000020b027221 */ /* 0x000fe20000000000 */
[----:B------:R-:W-:Y:S01]  /*1840*/  FSEL R22, R22, +QNAN , !P1 ;  /* 0x7fc0000016167808 */ /* 0x000fe20004800000 */
[----:B------:R-:W-:Y:S02]  /*1850*/  FADD R8, R8, R13 ;  /* 0x0000000d08087221 */ /* 0x000fe40000000000 */
[----:B------:R-:W-:Y:S02]  /*1860*/  FFMA R9, -R6, R9, R17 ;  /* 0x0000000906097223 */ /* 0x000fe40000000111 */
[----:B------:R-:W-:Y:S02]  /*1870*/  FFMA R2, -R7, R2, R22 ;  /* 0x0000000207027223 */ /* 0x000fe40000000116 */
[----:B------:R-:W-:-:S04]  /*1880*/  FADD R9, R9, R8 ;  /* 0x0000000809097221 */ /* 0x000fc80000000000 */
[----:B------:R-:W-:-:S05]  /*1890*/  FADD R2, R2, R9 ;  /* 0x0000000902027221 */ /* 0x000fca0000000000 */
[----:B------:R-:W0:Y:S02]  /*18a0*/  SHFL.BFLY PT, R3, R2, 0x10, 0x1f ;  /* 0x0e001f0002037f89 */ /* 0x000e2400000e0000 */
[----:B0-----:R-:W-:-:S05]  /*18b0*/  FADD R3, R2, R3 ;  /* 0x0000000302037221 */ /* 0x001fca0000000000 */
[----:B------:R-:W0:Y:S02]  /*18c0*/  SHFL.BFLY PT, R4, R3, 0x8, 0x1f ;  /* 0x0d001f0003047f89 */ /* 0x000e2400000e0000 */
[----:B0-----:R-:W-:-:S05]  /*18d0*/  FADD R4, R3, R4 ;  /* 0x0000000403047221 */ /* 0x001fca0000000000 */
[----:B------:R-:W0:Y:S01]  /*18e0*/  SHFL.BFLY PT, R5, R4, 0x4, 0x1f ;  /* 0x0c801f0004057f89 */ /* 0x000e2200000e0000 */
[----:B------:R-:W1:Y:S01]  /*18f0*/  S2R R8, SR_TID.X ;  /* 0x0000000000087919 */ /* 0x000e620000002100 */
[----:B0-----:R-:W-:-:S05]  /*1900*/  FADD R5, R4, R5 ;  /* 0x0000000504057221 */ /* 0x001fca0000000000 */
[----:B------:R-:W0:Y:S01]  /*1910*/  SHFL.BFLY PT, R6, R5, 0x2, 0x1f ;  /* 0x0c401f0005067f89 */ /* 0x000e2200000e0000 */
[----:B------:R-:W2:Y:S01]  /*1920*/  S2UR UR5, SR_CgaCtaId ;  /* 0x00000000000579c3 */ /* 0x000ea20000008800 */
[----:B0-----:R-:W-:-:S05]  /*1930*/  FADD R6, R5, R6 ;  /* 0x0000000605067221 */ /* 0x001fca0000000000 */
[----:B------:R-:W0:Y:S01]  /*1940*/  SHFL.BFLY PT, R7, R6, 0x1, 0x1f ;  /* 0x0c201f0006077f89 */ /* 0x000e2200000e0000 */
[----:B-1----:R-:W-:Y:S01]  /*1950*/  LOP3.LUT P0, RZ, R8, 0x1f, RZ, 0xc0, !PT ;  /* 0x0000001f08ff7812 */ /* 0x002fe2000780c0ff */
[----:B------:R-:W-:Y:S01]  /*1960*/  UMOV UR4, 0x400 ;  /* 0x0000040000047882 */ /* 0x000fe20000000000 */
[----:B------:R-:W-:Y:S01]  /*1970*/  SHF.R.U32.HI R2, RZ, 0x3, R8 ;  /* 0x00000003ff027819 */ /* 0x000fe20000011608 */
[----:B--2---:R-:W-:-:S03]  /*1980*/  UPRMT UR4, UR5, 0x654, UR4 ;  /* 0x0000065405047896 */ /* 0x004fc60008000004 */
[----:B------:R-:W-:Y:S01]  /*1990*/  LOP3.LUT R2, R2, 0x4, RZ, 0xc0, !PT ;  /* 0x0000000402027812 */ /* 0x000fe200078ec0ff */
[----:B0-----:R-:W-:-:S06]  /*19a0*/  FADD R7, R6, R7 ;  /* 0x0000000706077221 */ /* 0x001fcc0000000000 */
[----:B------:R-:W-:Y:S01]  /*19b0*/  @!P0 STS [R2+UR4], R7 ;  /* 0x0000000702008988 */ /* 0x000fe20008000804 */
[----:B------:R-:W-:Y:S01]  /*19c0*/  BAR.SYNC.DEFER_BLOCKING 0x0 ;  /* 0x0000000000007b1d */ /* 0x000fe20000010000 */
[C---:B------:R-:W-:Y:S02]  /*19d0*/  ISETP.GE.AND P1, PT, R8.reuse, 0x2, PT ;  /* 0x000000020800780c */ /* 0x040fe40003f26270 */
[----:B------:R-:W-:-:S11]  /*19e0*/  SHF.L.U32 R10, R8, 0x2, RZ ;  /* 0x00000002080a7819 */ /* 0x000fd600000006ff */
[----:B------:R-:W0:Y:S01]  /*19f0*/  @!P1 LDS R0, [R10+UR4] ;  /* 0x000000040a009984 */ /* 0x000e220008000800 */
[----:B------:R-:W-:-:S04]  /*1a00*/  LOP3.LUT R4, R8, 0x1, RZ, 0xc0, !PT ;  /* 0x0000000108047812 */ /* 0x000fc800078ec0ff */
[----:B------:R-:W-:-:S04]  /*1a10*/  ISETP.NE.U32.AND P0, PT, R4, 0x1, PT ;  /* 0x000000010400780c */ /* 0x000fc80003f05070 */
[----:B------:R-:W-:Y:S01]  /*1a20*/  ISETP.LT.AND P0, PT, R8, 0x2, P0 ;  /* 0x000000020800780c */ /* 0x000fe20000701270 */
[----:B0-----:R-:W0:Y:S02]  /*1a30*/  SHFL.BFLY PT, R3, R0, 0x1, 0x1f ;  /* 0x0c201f0000037f89 */ /* 0x001e2400000e0000 */
[----:B0-----:R-:W-:-:S10]  /*1a40*/  FADD R3, R0, R3 ;  /* 0x0000000300037221 */ /* 0x001fd40000000000 */
[----:B------:R0:W-:Y:S01]  /*1a50*/  @P0 STS [R10+UR4], R3 ;  /* 0x000000030a000988 */ /* 0x0001e20008000804 */
[----:B------:R-:W-:Y:S01]  /*1a60*/  BAR.SYNC.DEFER_BLOCKING 0x0 ;  /* 0x0000000000007b1d */ /* 0x000fe20000010000 */
[----:B------:R-:W-:-:S05]  /*1a70*/  LOP3.LUT P0, RZ, R8, 0x3f, RZ, 0xc0, !PT ;  /* 0x0000003f08ff7812 */ /* 0x000fca000780c0ff */
[----:B------:R-:W1:Y:S02]  /*1a80*/  LDS R4, [UR4] ;  /* 0x00000004ff047984 */ /* 0x000e640008000800 */
[----:B------:R-:W-:Y:S06]  /*1a90*/  BAR.SYNC.DEFER_BLOCKING 0x0 ;  /* 0x0000000000007b1d */ /* 0x000fec0000010000 */
[----:B0-----:R-:W-:Y:S05]  /*1aa0*/  @P0 EXIT ;  /* 0x000000000000094d */ /* 0x001fea0003800000 */
[----:B------:R-:W0:Y:S01]  /*1ab0*/  LDC.64 R2, c[0x0][0x210] ;  /* 0x00008400ff027b82 */ /* 0x000e220000000a00 */
[----:B-1----:R-:W-:-:S04]  /*1ac0*/  FADD R4, RZ, R4 ;  /* 0x00000004ff047221 */ /* 0x002fc80000000000 */
[----:B------:R-:W-:-:S05]  /*1ad0*/  FMUL R5, R4, 0.25 ;  /* 0x3e80000004057820 */ /* 0x000fca0000400000 */
[----:B0-----:R-:W-:Y:S01]  /*1ae0*/  STG.E desc[UR6][R2.64], R5 ;  /* 0x0000000502007986 */ /* 0x001fe2000c101906 */
[----:B------:R-:W-:Y:S05]  /*1af0*/  EXIT ;  /* 0x000000000000794d */ /* 0x000fea0003800000 */
.L_x_0:
[----:B------:R-:W-:-:S00]  /*1b00*/  BRA `(.L_x_0) ;  /* 0xfffffffc00fc7947 */ /* 0x000fc0000383ffff */
[----:B------:R-:W-:-:S00]  /*1b10*/  NOP ;  /* 0x0000000000007918 */ /* 0x000fc00000000000 */
        /* <DEDUP_REMOVED lines=14> */
.L_x_1:


//--------------------- .nv.global.init           --------------------------
	.section	.nv.global.init,"aw",@progbits
.nv.global.init:
	.type		_$_str,@object
	.size		_$_str,(.L_0 - _$_str)
_$_str:
        /*0000*/ 	.byte	0x5f, 0x5f, 0x43, 0x55, 0x44, 0x41, 0x5f, 0x46, 0x54, 0x5a, 0x00
.L_0:


//--------------------- .nv.shared.triton_per_fused__log_softmax__softmax_div_mul_sub_sum_xlogy_2 --------------------------
	.section	.nv.shared.triton_per_fused__log_softmax__softmax_div_mul_sub_sum_xlogy_2,"aw",@nobits
	.sectionflags	@""
	.align	16
	.zero		1024


//--------------------- .nv.constant0.triton_per_fused__log_softmax__softmax_div_mul_sub_sum_xlogy_2 --------------------------
	.section	.nv.constant0.triton_per_fused__log_softmax__softmax_div_mul_sub_sum_xlogy_2,"a",@progbits
	.sectionflags	@""
	.align	4
.nv.constant0.triton_per_fused__log_softmax__softmax_div_mul_sub_sum_xlogy_2:
	.zero		556
